//
// Generated by NVIDIA NVVM Compiler
//
// Compiler Build ID: CL-36424714
// Cuda compilation tools, release 13.0, V13.0.88
// Based on NVVM 20.0.0
//

.version 9.0
.target sm_100
.address_size 64

	// .globl	_Z10SDH_kernelP8atomdescP10hist_entryxdi

.visible .entry _Z10SDH_kernelP8atomdescP10hist_entryxdi(
	.param .u64 .ptr .align 1 _Z10SDH_kernelP8atomdescP10hist_entryxdi_param_0,
	.param .u64 .ptr .align 1 _Z10SDH_kernelP8atomdescP10hist_entryxdi_param_1,
	.param .u64 _Z10SDH_kernelP8atomdescP10hist_entryxdi_param_2,
	.param .f64 _Z10SDH_kernelP8atomdescP10hist_entryxdi_param_3,
	.param .u32 _Z10SDH_kernelP8atomdescP10hist_entryxdi_param_4
)
{
	.reg .pred 	%p<5>;
	.reg .b32 	%r<12>;
	.reg .b64 	%rd<16>;
	.reg .b64 	%fd<16>;

	ld.param.u64 	%rd10, [_Z10SDH_kernelP8atomdescP10hist_entryxdi_param_0];
	ld.param.u64 	%rd8, [_Z10SDH_kernelP8atomdescP10hist_entryxdi_param_1];
	ld.param.u64 	%rd9, [_Z10SDH_kernelP8atomdescP10hist_entryxdi_param_2];
	ld.param.f64 	%fd1, [_Z10SDH_kernelP8atomdescP10hist_entryxdi_param_3];
	ld.param.u32 	%r5, [_Z10SDH_kernelP8atomdescP10hist_entryxdi_param_4];
	cvta.to.global.u64 	%rd1, %rd10;
	mov.u32 	%r6, %ctaid.x;
	mov.u32 	%r7, %ntid.x;
	mov.u32 	%r8, %tid.x;
	mad.lo.s32 	%r9, %r6, %r7, %r8;
	cvt.s64.s32 	%rd2, %r9;
	setp.le.s64 	%p1, %rd9, %rd2;
	@%p1 bra 	$L__BB0_6;
	cvt.u32.u64 	%r10, %rd2;
	add.s32 	%r11, %r10, 1;
	cvt.s64.s32 	%rd15, %r11;
	setp.le.s64 	%p2, %rd9, %rd15;
	@%p2 bra 	$L__BB0_6;
	mad.lo.s64 	%rd4, %rd2, 24, %rd1;
	cvta.to.global.u64 	%rd5, %rd8;
$L__BB0_3:
	ld.global.f64 	%fd2, [%rd4];
	mad.lo.s64 	%rd11, %rd15, 24, %rd1;
	ld.global.f64 	%fd3, [%rd11];
	sub.f64 	%fd4, %fd2, %fd3;
	ld.global.f64 	%fd5, [%rd4+8];
	ld.global.f64 	%fd6, [%rd11+8];
	sub.f64 	%fd7, %fd5, %fd6;
	mul.f64 	%fd8, %fd7, %fd7;
	fma.rn.f64 	%fd9, %fd4, %fd4, %fd8;
	ld.global.f64 	%fd10, [%rd4+16];
	ld.global.f64 	%fd11, [%rd11+16];
	sub.f64 	%fd12, %fd10, %fd11;
	fma.rn.f64 	%fd13, %fd12, %fd12, %fd9;
	sqrt.rn.f64 	%fd14, %fd13;
	div.rn.f64 	%fd15, %fd14, %fd1;
	cvt.rzi.s32.f64 	%r3, %fd15;
	setp.ge.s32 	%p3, %r3, %r5;
	@%p3 bra 	$L__BB0_5;
	mul.wide.s32 	%rd12, %r3, 8;
	add.s64 	%rd13, %rd5, %rd12;
	atom.global.add.u64 	%rd14, [%rd13], 1;
$L__BB0_5:
	add.s32 	%r11, %r11, 1;
	cvt.s64.s32 	%rd15, %r11;
	setp.gt.s64 	%p4, %rd9, %rd15;
	@%p4 bra 	$L__BB0_3;
$L__BB0_6:
	ret;

}


// ===== COMPILED SASS (sm_100) =====

	.target	sm_100

	.elftype	@"ET_EXEC"


//--------------------- .note.nv.tkinfo           --------------------------
	.section	.note.nv.tkinfo,"",@"SHT_NOTE"
	.sectionflags	@"SHF_NOTE_NV_TKINFO"
	.tkinfo
        /*0018*/ 	.word	0x00000002
        /*0030*/ 	.string	""
        /*0030*/ 	.string	"ptxas"
        /*0030*/ 	.string	"Cuda compilation tools, release 13.0, V13.0.88"
        /*0030*/ 	.string	"Build cuda_13.0.r13.0/compiler.36424714_0"
        /*0030*/ 	.string	"-arch sm_100 -m 64 "



//--------------------- .note.nv.cuinfo           --------------------------
	.section	.note.nv.cuinfo,"",@"SHT_NOTE"
	.sectionflags	@"SHF_NOTE_NV_CUINFO"
        /*0018*/ 	.short	0x0002
        /*001a*/ 	.short	0x0064
        /*001c*/ 	.short	0x0082
	.zero		2


//--------------------- .nv.info                  --------------------------
	.section	.nv.info,"",@"SHT_CUDA_INFO"
	.align	4


	//----- nvinfo : EIATTR_REGCOUNT
	.align		4
        /*0000*/ 	.byte	0x04, 0x2f
        /*0002*/ 	.short	(.L_1 - .L_0)
	.align		4
.L_0:
        /*0004*/ 	.word	index@(_Z10SDH_kernelP8atomdescP10hist_entryxdi)
        /*0008*/ 	.word	0x0000001e


	//----- nvinfo : EIATTR_FRAME_SIZE
	.align		4
.L_1:
        /*000c*/ 	.byte	0x04, 0x11
        /*000e*/ 	.short	(.L_3 - .L_2)
	.align		4
.L_2:
        /*0010*/ 	.word	index@($__internal_1_$__cuda_sm20_dsqrt_rn_f64_mediumpath_v1)
        /*0014*/ 	.word	0x00000000


	//----- nvinfo : EIATTR_FRAME_SIZE
	.align		4
.L_3:
        /*0018*/ 	.byte	0x04, 0x11
        /*001a*/ 	.short	(.L_5 - .L_4)
	.align		4
.L_4:
        /*001c*/ 	.word	index@($__internal_0_$__cuda_sm20_div_rn_f64_full)
        /*0020*/ 	.word	0x00000000


	//----- nvinfo : EIATTR_FRAME_SIZE
	.align		4
.L_5:
        /*0024*/ 	.byte	0x04, 0x11
        /*0026*/ 	.short	(.L_7 - .L_6)
	.align		4
.L_6:
        /*0028*/ 	.word	index@(_Z10SDH_kernelP8atomdescP10hist_entryxdi)
        /*002c*/ 	.word	0x00000000


	//----- nvinfo : EIATTR_MIN_STACK_SIZE
	.align		4
.L_7:
        /*0030*/ 	.byte	0x04, 0x12
        /*0032*/ 	.short	(.L_9 - .L_8)
	.align		4
.L_8:
        /*0034*/ 	.word	index@(_Z10SDH_kernelP8atomdescP10hist_entryxdi)
        /*0038*/ 	.word	0x00000000
.L_9:


//--------------------- .nv.compat                --------------------------
	.section	.nv.compat,"",@"SHT_CUDA_COMPAT_INFO"
	.align	4
        /*0000*/ 	.byte	0x02, 0x09, 0x00, 0x00, 0x02, 0x02, 0x01, 0x00, 0x02, 0x05, 0x05, 0x00, 0x03, 0x07, 0x01, 0x01
        /*0010*/ 	.byte	0x02, 0x03, 0x00, 0x00, 0x02, 0x06, 0x01, 0x00, 0x04, 0x0b, 0x08, 0x00, 0x01, 0x00, 0x00, 0x00
        /*0020*/ 	.byte	0x00, 0x00, 0x00, 0x00


//--------------------- .nv.info._Z10SDH_kernelP8atomdescP10hist_entryxdi --------------------------
	.section	.nv.info._Z10SDH_kernelP8atomdescP10hist_entryxdi,"",@"SHT_CUDA_INFO"
	.sectionflags	@""
	.align	4


	//----- nvinfo : EIATTR_CUDA_API_VERSION
	.align		4
        /*0000*/ 	.byte	0x04, 0x37
        /*0002*/ 	.short	(.L_11 - .L_10)
.L_10:
        /*0004*/ 	.word	0x00000082


	//----- nvinfo : EIATTR_KPARAM_INFO
	.align		4
.L_11:
        /*0008*/ 	.byte	0x04, 0x17
        /*000a*/ 	.short	(.L_13 - .L_12)
.L_12:
        /*000c*/ 	.word	0x00000000
        /*0010*/ 	.short	0x0004
        /*0012*/ 	.short	0x0020
        /*0014*/ 	.byte	0x00, 0xf0, 0x11, 0x00


	//----- nvinfo : EIATTR_KPARAM_INFO
	.align		4
.L_13:
        /*0018*/ 	.byte	0x04, 0x17
        /*001a*/ 	.short	(.L_15 - .L_14)
.L_14:
        /*001c*/ 	.word	0x00000000
        /*0020*/ 	.short	0x0003
        /*0022*/ 	.short	0x0018
        /*0024*/ 	.byte	0x00, 0xf0, 0x21, 0x00


	//----- nvinfo : EIATTR_KPARAM_INFO
	.align		4
.L_15:
        /*0028*/ 	.byte	0x04, 0x17
        /*002a*/ 	.short	(.L_17 - .L_16)
.L_16:
        /*002c*/ 	.word	0x00000000
        /*0030*/ 	.short	0x0002
        /*0032*/ 	.short	0x0010
        /*0034*/ 	.byte	0x00, 0xf0, 0x21, 0x00


	//----- nvinfo : EIATTR_KPARAM_INFO
	.align		4
.L_17:
        /*0038*/ 	.byte	0x04, 0x17
        /*003a*/ 	.short	(.L_19 - .L_18)
.L_18:
        /*003c*/ 	.word	0x00000000
        /*0040*/ 	.short	0x0001
        /*0042*/ 	.short	0x0008
        /*0044*/ 	.byte	0x00, 0xf5, 0x21, 0x00


	//----- nvinfo : EIATTR_KPARAM_INFO
	.align		4
.L_19:
        /*0048*/ 	.byte	0x04, 0x17
        /*004a*/ 	.short	(.L_21 - .L_20)
.L_20:
        /*004c*/ 	.word	0x00000000
        /*0050*/ 	.short	0x0000
        /*0052*/ 	.short	0x0000
        /*0054*/ 	.byte	0x00, 0xf5, 0x21, 0x00


	//----- nvinfo : EIATTR_SPARSE_MMA_MASK
	.align		4
.L_21:
        /*0058*/ 	.byte	0x03, 0x50
        /*005a*/ 	.short	0x0000


	//----- nvinfo : EIATTR_MAXREG_COUNT
	.align		4
        /*005c*/ 	.byte	0x03, 0x1b
        /*005e*/ 	.short	0x00ff


	//----- nvinfo : EIATTR_MERCURY_ISA_VERSION
	.align		4
        /*0060*/ 	.byte	0x03, 0x5f
        /*0062*/ 	.short	0x0101


	//----- nvinfo : EIATTR_VRC_CTA_INIT_COUNT
	.align		4
        /*0064*/ 	.byte	0x02, 0x4a
	.zero		1
	.zero		1


	//----- nvinfo : EIATTR_EXIT_INSTR_OFFSETS
	.align		4
        /*0068*/ 	.byte	0x04, 0x1c
        /*006a*/ 	.short	(.L_23 - .L_22)


	//   ....[0]....
.L_22:
        /*006c*/ 	.word	0x00000090


	//   ....[1]....
        /*0070*/ 	.word	0x000000e0


	//   ....[2]....
        /*0074*/ 	.word	0x00000640


	//----- nvinfo : EIATTR_CRS_STACK_SIZE
	.align		4
.L_23:
        /*0078*/ 	.byte	0x04, 0x1e
        /*007a*/ 	.short	(.L_25 - .L_24)
.L_24:
        /*007c*/ 	.word	0x00000000


	//----- nvinfo : EIATTR_CBANK_PARAM_SIZE
	.align		4
.L_25:
        /*0080*/ 	.byte	0x03, 0x19
        /*0082*/ 	.short	0x0024


	//----- nvinfo : EIATTR_PARAM_CBANK
	.align		4
        /*0084*/ 	.byte	0x04, 0x0a
        /*0086*/ 	.short	(.L_27 - .L_26)
	.align		4
.L_26:
        /*0088*/ 	.word	index@(.nv.constant0._Z10SDH_kernelP8atomdescP10hist_entryxdi)
        /*008c*/ 	.short	0x0380
        /*008e*/ 	.short	0x0024


	//----- nvinfo : EIATTR_SW_WAR
	.align		4
.L_27:
        /*0090*/ 	.byte	0x04, 0x36
        /*0092*/ 	.short	(.L_29 - .L_28)
.L_28:
        /*0094*/ 	.word	0x00000008
.L_29:


//--------------------- .nv.callgraph             --------------------------
	.section	.nv.callgraph,"",@"SHT_CUDA_CALLGRAPH"
	.align	4
	.sectionentsize	8
	.align		4
        /*0000*/ 	.word	0x00000000
	.align		4
        /*0004*/ 	.word	0xffffffff
	.align		4
        /*0008*/ 	.word	0x00000000
	.align		4
        /*000c*/ 	.word	0xfffffffe
	.align		4
        /*0010*/ 	.word	0x00000000
	.align		4
        /*0014*/ 	.word	0xfffffffd
	.align		4
        /*0018*/ 	.word	0x00000000
	.align		4
        /*001c*/ 	.word	0xfffffffc


//--------------------- .text._Z10SDH_kernelP8atomdescP10hist_entryxdi --------------------------
	.section	.text._Z10SDH_kernelP8atomdescP10hist_entryxdi,"ax",@progbits
	.align	128
        .global         _Z10SDH_kernelP8atomdescP10hist_entryxdi
        .type           _Z10SDH_kernelP8atomdescP10hist_entryxdi,@function
        .size           _Z10SDH_kernelP8atomdescP10hist_entryxdi,(.L_x_18 - _Z10SDH_kernelP8atomdescP10hist_entryxdi)
        .other          _Z10SDH_kernelP8atomdescP10hist_entryxdi,@"STO_CUDA_ENTRY STV_DEFAULT"
_Z10SDH_kernelP8atomdescP10hist_entryxdi:
.text._Z10SDH_kernelP8atomdescP10hist_entryxdi:
[----:B------:R-:W-:Y:S01]  /*0000*/  LDC R1, c[0x0][0x37c] ;  /* 0x0000df00ff017b82 */ /* 0x000fe20000000800 */
[----:B------:R-:W0:Y:S07]  /*0010*/  S2R R0, SR_TID.X ;  /* 0x0000000000007919 */ /* 0x000e2e0000002100 */
[----:B------:R-:W0:Y:S01]  /*0020*/  S2UR UR4, SR_CTAID.X ;  /* 0x00000000000479c3 */ /* 0x000e220000002500 */
[----:B------:R-:W1:Y:S07]  /*0030*/  LDCU.64 UR6, c[0x0][0x390] ;  /* 0x00007200ff0677ac */ /* 0x000e6e0008000a00 */
[----:B------:R-:W0:Y:S02]  /*0040*/  LDC R3, c[0x0][0x360] ;  /* 0x0000d800ff037b82 */ /* 0x000e240000000800 */
[----:B0-----:R-:W-:-:S05]  /*0050*/  IMAD R3, R3, UR4, R0 ;  /* 0x0000000403037c24 */ /* 0x001fca000f8e0200 */
[----:B-1----:R-:W-:Y:S02]  /*0060*/  ISETP.GE.U32.AND P0, PT, R3, UR6, PT ;  /* 0x0000000603007c0c */ /* 0x002fe4000bf06070 */
[----:B------:R-:W-:-:S04]  /*0070*/  SHF.R.S32.HI R2, RZ, 0x1f, R3 ;  /* 0x0000001fff027819 */ /* 0x000fc80000011403 */
[----:B------:R-:W-:-:S13]  /*0080*/  ISETP.GE.AND.EX P0, PT, R2, UR7, PT, P0 ;  /* 0x0000000702007c0c */ /* 0x000fda000bf06300 */
[----:B------:R-:W-:Y:S05]  /*0090*/  @P0 EXIT ;  /* 0x000000000000094d */ /* 0x000fea0003800000 */
[----:B------:R-:W-:-:S05]  /*00a0*/  VIADD R0, R3, 0x1 ;  /* 0x0000000103007836 */ /* 0x000fca0000000000 */
[----:B------:R-:W-:Y:S02]  /*00b0*/  ISETP.GE.U32.AND P0, PT, R0, UR6, PT ;  /* 0x0000000600007c0c */ /* 0x000fe4000bf06070 */
[----:B------:R-:W-:-:S04]  /*00c0*/  SHF.R.S32.HI R4, RZ, 0x1f, R0 ;  /* 0x0000001fff047819 */ /* 0x000fc80000011400 */
[----:B------:R-:W-:-:S13]  /*00d0*/  ISETP.GE.AND.EX P0, PT, R4, UR7, PT, P0 ;  /* 0x0000000704007c0c */ /* 0x000fda000bf06300 */
[----:B------:R-:W-:Y:S05]  /*00e0*/  @P0 EXIT ;  /* 0x000000000000094d */ /* 0x000fea0003800000 */
[----:B------:R-:W0:Y:S01]  /*00f0*/  LDC.64 R10, c[0x0][0x380] ;  /* 0x0000e000ff0a7b82 */ /* 0x000e220000000a00 */
[----:B------:R-:W-:Y:S01]  /*0100*/  IMAD R5, R2, 0x18, RZ ;  /* 0x0000001802057824 */ /* 0x000fe200078e02ff */
[----:B------:R-:W1:Y:S01]  /*0110*/  LDCU.64 UR4, c[0x0][0x358] ;  /* 0x00006b00ff0477ac */ /* 0x000e620008000a00 */
[----:B------:R-:W2:Y:S05]  /*0120*/  LDCU UR6, c[0x0][0x39c] ;  /* 0x00007380ff0677ac */ /* 0x000eaa0008000800 */
[----:B------:R-:W3:Y:S01]  /*0130*/  LDC.64 R16, c[0x0][0x380] ;  /* 0x0000e000ff107b82 */ /* 0x000ee20000000a00 */
[----:B------:R-:W4:Y:S01]  /*0140*/  LDCU UR7, c[0x0][0x3a0] ;  /* 0x00007400ff0777ac */ /* 0x000f220008000800 */
[----:B------:R-:W0:Y:S06]  /*0150*/  LDCU.64 UR8, c[0x0][0x390] ;  /* 0x00007200ff0877ac */ /* 0x000e2c0008000a00 */
[----:B------:R-:W1:Y:S08]  /*0160*/  LDC.64 R14, c[0x0][0x398] ;  /* 0x0000e600ff0e7b82 */ /* 0x000e700000000a00 */
[----:B------:R-:W1:Y:S01]  /*0170*/  LDC.64 R12, c[0x0][0x388] ;  /* 0x0000e200ff0c7b82 */ /* 0x000e620000000a00 */
[----:B0-----:R-:W-:-:S04]  /*0180*/  IMAD.WIDE.U32 R10, R3, 0x18, R10 ;  /* 0x00000018030a7825 */ /* 0x001fc800078e000a */
[----:B------:R-:W-:Y:S02]  /*0190*/  IMAD.MOV.U32 R3, RZ, RZ, R0 ;  /* 0x000000ffff037224 */ /* 0x000fe400078e0000 */
[----:B--2-4-:R-:W-:-:S07]  /*01a0*/  IMAD.IADD R11, R11, 0x1, R5 ;  /* 0x000000010b0b7824 */ /* 0x014fce00078e0205 */
.L_x_6:
[----:B------:R-:W-:Y:S01]  /*01b0*/  IMAD R5, R4, 0x18, RZ ;  /* 0x0000001804057824 */ /* 0x000fe200078e02ff */
[----:B-1----:R-:W2:Y:S01]  /*01c0*/  LDG.E.64 R20, desc[UR4][R10.64+0x8] ;  /* 0x000008040a147981 */ /* 0x002ea2000c1e1b00 */
[----:B---3--:R-:W-:-:S03]  /*01d0*/  IMAD.WIDE.U32 R8, R0, 0x18, R16 ;  /* 0x0000001800087825 */ /* 0x008fc600078e0010 */
[----:B------:R-:W3:Y:S01]  /*01e0*/  LDG.E.64 R6, desc[UR4][R10.64] ;  /* 0x000000040a067981 */ /* 0x000ee2000c1e1b00 */
[----:B------:R-:W-:-:S03]  /*01f0*/  IMAD.IADD R9, R9, 0x1, R5 ;  /* 0x0000000109097824 */ /* 0x000fc600078e0205 */
[----:B------:R-:W4:Y:S04]  /*0200*/  LDG.E.64 R4, desc[UR4][R10.64+0x10] ;  /* 0x000010040a047981 */ /* 0x000f28000c1e1b00 */
[----:B------:R-:W2:Y:S04]  /*0210*/  LDG.E.64 R22, desc[UR4][R8.64+0x8] ;  /* 0x0000080408167981 */ /* 0x000ea8000c1e1b00 */
[----:B------:R-:W3:Y:S04]  /*0220*/  LDG.E.64 R18, desc[UR4][R8.64] ;  /* 0x0000000408127981 */ /* 0x000ee8000c1e1b00 */
[----:B------:R0:W4:Y:S02]  /*0230*/  LDG.E.64 R24, desc[UR4][R8.64+0x10] ;  /* 0x0000100408187981 */ /* 0x000124000c1e1b00 */
[----:B0-----:R-:W-:-:S02]  /*0240*/  IMAD.MOV.U32 R8, RZ, RZ, 0x0 ;  /* 0x00000000ff087424 */ /* 0x001fc400078e00ff */
[----:B------:R-:W-:Y:S01]  /*0250*/  IMAD.MOV.U32 R9, RZ, RZ, 0x3fd80000 ;  /* 0x3fd80000ff097424 */ /* 0x000fe200078e00ff */
[----:B------:R-:W-:Y:S05]  /*0260*/  YIELD ;  /* 0x0000000000007946 */ /* 0x000fea0003800000 */
[----:B------:R-:W-:Y:S01]  /*0270*/  BSSY.RECONVERGENT B0, `(.L_x_0) ;  /* 0x0000017000007945 */ /* 0x000fe20003800200 */
[----:B--2---:R-:W-:Y:S02]  /*0280*/  DADD R20, R20, -R22 ;  /* 0x0000000014147229 */ /* 0x004fe40000000816 */
[----:B---3--:R-:W-:-:S06]  /*0290*/  DADD R6, R6, -R18 ;  /* 0x0000000006067229 */ /* 0x008fcc0000000812 */
[----:B------:R-:W-:Y:S02]  /*02a0*/  DMUL R20, R20, R20 ;  /* 0x0000001414147228 */ /* 0x000fe40000000000 */
[----:B----4-:R-:W-:-:S06]  /*02b0*/  DADD R24, R4, -R24 ;  /* 0x0000000004187229 */ /* 0x010fcc0000000818 */
[----:B------:R-:W-:-:S08]  /*02c0*/  DFMA R4, R6, R6, R20 ;  /* 0x000000060604722b */ /* 0x000fd00000000014 */
[----:B------:R-:W-:-:S06]  /*02d0*/  DFMA R4, R24, R24, R4 ;  /* 0x000000181804722b */ /* 0x000fcc0000000004 */
[----:B------:R-:W0:Y:S04]  /*02e0*/  MUFU.RSQ64H R7, R5 ;  /* 0x0000000500077308 */ /* 0x000e280000001c00 */
[----:B------:R-:W-:-:S06]  /*02f0*/  VIADD R6, R5, 0xfcb00000 ;  /* 0xfcb0000005067836 */ /* 0x000fcc0000000000 */
[----:B0-----:R-:W-:-:S08]  /*0300*/  DMUL R18, R6, R6 ;  /* 0x0000000606127228 */ /* 0x001fd00000000000 */
[----:B------:R-:W-:-:S08]  /*0310*/  DFMA R18, R4, -R18, 1 ;  /* 0x3ff000000412742b */ /* 0x000fd00000000812 */
[----:B------:R-:W-:Y:S02]  /*0320*/  DFMA R8, R18, R8, 0.5 ;  /* 0x3fe000001208742b */ /* 0x000fe40000000008 */
[----:B------:R-:W-:-:S08]  /*0330*/  DMUL R18, R6, R18 ;  /* 0x0000001206127228 */ /* 0x000fd00000000000 */
[----:B------:R-:W-:Y:S01]  /*0340*/  DFMA R24, R8, R18, R6 ;  /* 0x000000120818722b */ /* 0x000fe20000000006 */
[----:B------:R-:W-:-:S07]  /*0350*/  ISETP.GE.U32.AND P0, PT, R6, 0x7ca00000, PT ;  /* 0x7ca000000600780c */ /* 0x000fce0003f06070 */
[----:B------:R-:W-:Y:S02]  /*0360*/  DMUL R18, R4, R24 ;  /* 0x0000001804127228 */ /* 0x000fe40000000000 */
[----:B------:R-:W-:Y:S02]  /*0370*/  VIADD R23, R25, 0xfff00000 ;  /* 0xfff0000019177836 */ /* 0x000fe40000000000 */
[----:B------:R-:W-:-:S04]  /*0380*/  IMAD.MOV.U32 R22, RZ, RZ, R24 ;  /* 0x000000ffff167224 */ /* 0x000fc800078e0018 */
[----:B------:R-:W-:-:S08]  /*0390*/  DFMA R20, R18, -R18, R4 ;  /* 0x800000121214722b */ /* 0x000fd00000000004 */
[----:B------:R-:W-:Y:S01]  /*03a0*/  DFMA R8, R20, R22, R18 ;  /* 0x000000161408722b */ /* 0x000fe20000000012 */
[----:B------:R-:W-:Y:S10]  /*03b0*/  @!P0 BRA `(.L_x_1) ;  /* 0x0000000000088947 */ /* 0x000ff40003800000 */
[----:B------:R-:W-:-:S07]  /*03c0*/  MOV R0, 0x3e0 ;  /* 0x000003e000007802 */ /* 0x000fce0000000f00 */
[----:B------:R-:W-:Y:S05]  /*03d0*/  CALL.REL.NOINC `($__internal_1_$__cuda_sm20_dsqrt_rn_f64_mediumpath_v1) ;  /* 0x0000000800007944 */ /* 0x000fea0003c00000 */
.L_x_1:
[----:B------:R-:W-:Y:S05]  /*03e0*/  BSYNC.RECONVERGENT B0 ;  /* 0x0000000000007941 */ /* 0x000fea0003800200 */
.L_x_0:
[----:B------:R-:W0:Y:S01]  /*03f0*/  MUFU.RCP64H R5, UR6 ;  /* 0x0000000600057d08 */ /* 0x000e220008001800 */
[----:B------:R-:W-:Y:S01]  /*0400*/  MOV R4, 0x1 ;  /* 0x0000000100047802 */ /* 0x000fe20000000f00 */
[----:B------:R-:W-:Y:S01]  /*0410*/  BSSY.RECONVERGENT B0, `(.L_x_2) ;  /* 0x0000013000007945 */ /* 0x000fe20003800200 */
[----:B------:R-:W-:-:S04]  /*0420*/  FSETP.GEU.AND P1, PT, |R9|, 6.5827683646048100446e-37, PT ;  /* 0x036000000900780b */ /* 0x000fc80003f2e200 */
[----:B0-----:R-:W-:-:S08]  /*0430*/  DFMA R6, R4, -R14, 1 ;  /* 0x3ff000000406742b */ /* 0x001fd0000000080e */
[----:B------:R-:W-:-:S08]  /*0440*/  DFMA R6, R6, R6, R6 ;  /* 0x000000060606722b */ /* 0x000fd00000000006 */
[----:B------:R-:W-:-:S08]  /*0450*/  DFMA R6, R4, R6, R4 ;  /* 0x000000060406722b */ /* 0x000fd00000000004 */
[----:B------:R-:W-:-:S08]  /*0460*/  DFMA R4, R6, -R14, 1 ;  /* 0x3ff000000604742b */ /* 0x000fd0000000080e */
[----:B------:R-:W-:-:S08]  /*0470*/  DFMA R4, R6, R4, R6 ;  /* 0x000000040604722b */ /* 0x000fd00000000006 */
[----:B------:R-:W-:-:S08]  /*0480*/  DMUL R6, R4, R8 ;  /* 0x0000000804067228 */ /* 0x000fd00000000000 */
[----:B------:R-:W-:-:S08]  /*0490*/  DFMA R18, R6, -R14, R8 ;  /* 0x8000000e0612722b */ /* 0x000fd00000000008 */
[----:B------:R-:W-:-:S10]  /*04a0*/  DFMA R4, R4, R18, R6 ;  /* 0x000000120404722b */ /* 0x000fd40000000006 */
[----:B------:R-:W-:-:S05]  /*04b0*/  FFMA R0, RZ, UR6, R5 ;  /* 0x00000006ff007c23 */ /* 0x000fca0008000005 */
[----:B------:R-:W-:-:S13]  /*04c0*/  FSETP.GT.AND P0, PT, |R0|, 1.469367938527859385e-39, PT ;  /* 0x001000000000780b */ /* 0x000fda0003f04200 */
[----:B------:R-:W-:Y:S05]  /*04d0*/  @P0 BRA P1, `(.L_x_3) ;  /* 0x0000000000180947 */ /* 0x000fea0000800000 */
[----:B------:R-:W-:Y:S01]  /*04e0*/  IMAD.MOV.U32 R4, RZ, RZ, R8 ;  /* 0x000000ffff047224 */ /* 0x000fe200078e0008 */
[----:B------:R-:W-:Y:S01]  /*04f0*/  MOV R2, 0x520 ;  /* 0x0000052000027802 */ /* 0x000fe20000000f00 */
[----:B------:R-:W-:-:S07]  /*0500*/  IMAD.MOV.U32 R5, RZ, RZ, R9 ;  /* 0x000000ffff057224 */ /* 0x000fce00078e0009 */
[----:B------:R-:W-:Y:S05]  /*0510*/  CALL.REL.NOINC `($__internal_0_$__cuda_sm20_div_rn_f64_full) ;  /* 0x00000000004c7944 */ /* 0x000fea0003c00000 */
[----:B------:R-:W-:Y:S02]  /*0520*/  IMAD.MOV.U32 R4, RZ, RZ, R20 ;  /* 0x000000ffff047224 */ /* 0x000fe400078e0014 */
[----:B------:R-:W-:-:S07]  /*0530*/  IMAD.MOV.U32 R5, RZ, RZ, R21 ;  /* 0x000000ffff057224 */ /* 0x000fce00078e0015 */
.L_x_3:
[----:B------:R-:W-:Y:S05]  /*0540*/  BSYNC.RECONVERGENT B0 ;  /* 0x0000000000007941 */ /* 0x000fea0003800200 */
.L_x_2:
[----:B------:R-:W0:Y:S01]  /*0550*/  F2I.F64.TRUNC R5, R4 ;  /* 0x0000000400057311 */ /* 0x000e22000030d100 */
[----:B------:R-:W-:Y:S01]  /*0560*/  BSSY.RECONVERGENT B0, `(.L_x_4) ;  /* 0x0000007000007945 */ /* 0x000fe20003800200 */
[----:B0-----:R-:W-:-:S13]  /*0570*/  ISETP.GE.AND P0, PT, R5, UR7, PT ;  /* 0x0000000705007c0c */ /* 0x001fda000bf06270 */
[----:B------:R-:W-:Y:S05]  /*0580*/  @P0 BRA `(.L_x_5) ;  /* 0x0000000000100947 */ /* 0x000fea0003800000 */
[----:B------:R-:W-:-:S04]  /*0590*/  IMAD.WIDE R4, R5, 0x8, R12 ;  /* 0x0000000805047825 */ /* 0x000fc800078e020c */
[----:B------:R-:W-:Y:S02]  /*05a0*/  IMAD.MOV.U32 R6, RZ, RZ, 0x1 ;  /* 0x00000001ff067424 */ /* 0x000fe400078e00ff */
[----:B------:R-:W-:-:S05]  /*05b0*/  IMAD.MOV.U32 R7, RZ, RZ, 0x0 ;  /* 0x00000000ff077424 */ /* 0x000fca00078e00ff */
[----:B------:R0:W-:Y:S02]  /*05c0*/  REDG.E.ADD.64.STRONG.GPU desc[UR4][R4.64], R6 ;  /* 0x000000060400798e */ /* 0x0001e4000c12e504 */
.L_x_5:
[----:B------:R-:W-:Y:S05]  /*05d0*/  BSYNC.RECONVERGENT B0 ;  /* 0x0000000000007941 */ /* 0x000fea0003800200 */
.L_x_4:
[----:B------:R-:W-:-:S04]  /*05e0*/  VIADD R0, R3, 0x1 ;  /* 0x0000000103007836 */ /* 0x000fc80000000000 */
[--C-:B------:R-:W-:Y:S01]  /*05f0*/  IMAD.MOV.U32 R3, RZ, RZ, R0.reuse ;  /* 0x000000ffff037224 */ /* 0x100fe200078e0000 */
[----:B------:R-:W-:Y:S02]  /*0600*/  ISETP.GE.U32.AND P0, PT, R0, UR8, PT ;  /* 0x0000000800007c0c */ /* 0x000fe4000bf06070 */
[----:B0-----:R-:W-:-:S04]  /*0610*/  SHF.R.S32.HI R4, RZ, 0x1f, R0 ;  /* 0x0000001fff047819 */ /* 0x001fc80000011400 */
[----:B------:R-:W-:-:S13]  /*0620*/  ISETP.GE.AND.EX P0, PT, R4, UR9, PT, P0 ;  /* 0x0000000904007c0c */ /* 0x000fda000bf06300 */
[----:B------:R-:W-:Y:S05]  /*0630*/  @!P0 BRA `(.L_x_6) ;  /* 0xfffffff800dc8947 */ /* 0x000fea000383ffff */
[----:B------:R-:W-:Y:S05]  /*0640*/  EXIT ;  /* 0x000000000000794d */ /* 0x000fea0003800000 */
        .weak           $__internal_0_$__cuda_sm20_div_rn_f64_full
        .type           $__internal_0_$__cuda_sm20_div_rn_f64_full,@function
        .size           $__internal_0_$__cuda_sm20_div_rn_f64_full,($__internal_1_$__cuda_sm20_dsqrt_rn_f64_mediumpath_v1 - $__internal_0_$__cuda_sm20_div_rn_f64_full)
$__internal_0_$__cuda_sm20_div_rn_f64_full:
[----:B------:R-:W0:Y:S01]  /*0650*/  LDC.64 R8, c[0x0][0x398] ;  /* 0x0000e600ff087b82 */ /* 0x000e220000000a00 */
[----:B------:R-:W-:Y:S01]  /*0660*/  IMAD.MOV.U32 R22, RZ, RZ, 0x1 ;  /* 0x00000001ff167424 */ /* 0x000fe200078e00ff */
[C---:B------:R-:W-:Y:S01]  /*0670*/  FSETP.GEU.AND P2, PT, |R5|.reuse, 1.469367938527859385e-39, PT ;  /* 0x001000000500780b */ /* 0x040fe20003f4e200 */
[----:B------:R-:W-:Y:S01]  /*0680*/  IMAD.MOV.U32 R0, RZ, RZ, 0x1ca00000 ;  /* 0x1ca00000ff007424 */ /* 0x000fe200078e00ff */
[----:B------:R-:W-:Y:S01]  /*0690*/  LOP3.LUT R26, R5, 0x7ff00000, RZ, 0xc0, !PT ;  /* 0x7ff00000051a7812 */ /* 0x000fe200078ec0ff */
[----:B------:R-:W-:Y:S01]  /*06a0*/  BSSY.RECONVERGENT B1, `(.L_x_7) ;  /* 0x0000050000017945 */ /* 0x000fe20003800200 */
[C---:B0-----:R-:W-:Y:S02]  /*06b0*/  FSETP.GEU.AND P0, PT, |R9|.reuse, 1.469367938527859385e-39, PT ;  /* 0x001000000900780b */ /* 0x041fe40003f0e200 */
[C---:B------:R-:W-:Y:S02]  /*06c0*/  LOP3.LUT R6, R9.reuse, 0x800fffff, RZ, 0xc0, !PT ;  /* 0x800fffff09067812 */ /* 0x040fe400078ec0ff */
[----:B------:R-:W-:-:S02]  /*06d0*/  LOP3.LUT R27, R9, 0x7ff00000, RZ, 0xc0, !PT ;  /* 0x7ff00000091b7812 */ /* 0x000fc400078ec0ff */
[----:B------:R-:W-:Y:S02]  /*06e0*/  LOP3.LUT R7, R6, 0x3ff00000, RZ, 0xfc, !PT ;  /* 0x3ff0000006077812 */ /* 0x000fe400078efcff */
[----:B------:R-:W-:Y:S02]  /*06f0*/  MOV R6, R8 ;  /* 0x0000000800067202 */ /* 0x000fe40000000f00 */
[----:B------:R-:W-:-:S03]  /*0700*/  ISETP.GE.U32.AND P1, PT, R26, R27, PT ;  /* 0x0000001b1a00720c */ /* 0x000fc60003f26070 */
[----:B------:R-:W0:Y:S01]  /*0710*/  @!P0 LDC.64 R18, c[0x0][0x398] ;  /* 0x0000e600ff128b82 */ /* 0x000e220000000a00 */
[----:B------:R-:W-:-:S04]  /*0720*/  SEL R0, R0, 0x63400000, !P1 ;  /* 0x6340000000007807 */ /* 0x000fc80004800000 */
[----:B------:R-:W-:-:S04]  /*0730*/  @!P2 LOP3.LUT R24, R0, 0x80000000, R5, 0xf8, !PT ;  /* 0x800000000018a812 */ /* 0x000fc800078ef805 */
[----:B------:R-:W-:Y:S01]  /*0740*/  @!P2 LOP3.LUT R25, R24, 0x100000, RZ, 0xfc, !PT ;  /* 0x001000001819a812 */ /* 0x000fe200078efcff */
[----:B------:R-:W-:Y:S01]  /*0750*/  @!P2 IMAD.MOV.U32 R24, RZ, RZ, RZ ;  /* 0x000000ffff18a224 */ /* 0x000fe200078e00ff */
[----:B0-----:R-:W-:-:S06]  /*0760*/  @!P0 DMUL R6, R18, 8.98846567431157953865e+307 ;  /* 0x7fe0000012068828 */ /* 0x001fcc0000000000 */
[----:B------:R-:W0:Y:S02]  /*0770*/  MUFU.RCP64H R23, R7 ;  /* 0x0000000700177308 */ /* 0x000e240000001800 */
[----:B0-----:R-:W-:-:S08]  /*0780*/  DFMA R18, R22, -R6, 1 ;  /* 0x3ff000001612742b */ /* 0x001fd00000000806 */
[----:B------:R-:W-:-:S08]  /*0790*/  DFMA R18, R18, R18, R18 ;  /* 0x000000121212722b */ /* 0x000fd00000000012 */
[----:B------:R-:W-:Y:S01]  /*07a0*/  DFMA R22, R22, R18, R22 ;  /* 0x000000121616722b */ /* 0x000fe20000000016 */
[----:B------:R-:W-:Y:S01]  /*07b0*/  LOP3.LUT R19, R0, 0x800fffff, R5, 0xf8, !PT ;  /* 0x800fffff00137812 */ /* 0x000fe200078ef805 */
[----:B------:R-:W-:-:S06]  /*07c0*/  IMAD.MOV.U32 R18, RZ, RZ, R4 ;  /* 0x000000ffff127224 */ /* 0x000fcc00078e0004 */
[----:B------:R-:W-:Y:S02]  /*07d0*/  DFMA R20, R22, -R6, 1 ;  /* 0x3ff000001614742b */ /* 0x000fe40000000806 */
[----:B------:R-:W-:-:S06]  /*07e0*/  @!P2 DFMA R18, R18, 2, -R24 ;  /* 0x400000001212a82b */ /* 0x000fcc0000000818 */
[----:B------:R-:W-:-:S08]  /*07f0*/  DFMA R20, R22, R20, R22 ;  /* 0x000000141614722b */ /* 0x000fd00000000016 */
[----:B------:R-:W-:-:S08]  /*0800*/  DMUL R22, R20, R18 ;  /* 0x0000001214167228 */ /* 0x000fd00000000000 */
[----:B------:R-:W-:-:S08]  /*0810*/  DFMA R24, R22, -R6, R18 ;  /* 0x800000061618722b */ /* 0x000fd00000000012 */
[----:B------:R-:W-:Y:S01]  /*0820*/  DFMA R24, R20, R24, R22 ;  /* 0x000000181418722b */ /* 0x000fe20000000016 */
[----:B------:R-:W-:Y:S01]  /*0830*/  IMAD.MOV.U32 R22, RZ, RZ, R26 ;  /* 0x000000ffff167224 */ /* 0x000fe200078e001a */
[----:B------:R-:W-:Y:S01]  /*0840*/  @!P2 LOP3.LUT R22, R19, 0x7ff00000, RZ, 0xc0, !PT ;  /* 0x7ff000001316a812 */ /* 0x000fe200078ec0ff */
[----:B------:R-:W-:Y:S01]  /*0850*/  IMAD.MOV.U32 R23, RZ, RZ, R27 ;  /* 0x000000ffff177224 */ /* 0x000fe200078e001b */
[----:B------:R-:W-:-:S03]  /*0860*/  @!P0 LOP3.LUT R23, R7, 0x7ff00000, RZ, 0xc0, !PT ;  /* 0x7ff0000007178812 */ /* 0x000fc600078ec0ff */
[----:B------:R-:W-:-:S05]  /*0870*/  VIADD R20, R22, 0xffffffff ;  /* 0xffffffff16147836 */ /* 0x000fca0000000000 */
[----:B------:R-:W-:Y:S02]  /*0880*/  ISETP.GT.U32.AND P0, PT, R20, 0x7feffffe, PT ;  /* 0x7feffffe1400780c */ /* 0x000fe40003f04070 */
[----:B------:R-:W-:-:S04]  /*0890*/  IADD3 R20, PT, PT, R23, -0x1, RZ ;  /* 0xffffffff17147810 */ /* 0x000fc80007ffe0ff */
[----:B------:R-:W-:-:S13]  /*08a0*/  ISETP.GT.U32.OR P0, PT, R20, 0x7feffffe, P0 ;  /* 0x7feffffe1400780c */ /* 0x000fda0000704470 */
[----:B------:R-:W-:Y:S05]  /*08b0*/  @P0 BRA `(.L_x_8) ;  /* 0x0000000000600947 */ /* 0x000fea0003800000 */
[----:B------:R-:W-:Y:S01]  /*08c0*/  VIADDMNMX R26, R26, -R27, 0xb9600000, !PT ;  /* 0xb96000001a1a7446 */ /* 0x000fe2000780091b */
[----:B------:R-:W-:-:S03]  /*08d0*/  IMAD.MOV.U32 R4, RZ, RZ, RZ ;  /* 0x000000ffff047224 */ /* 0x000fc600078e00ff */
[----:B------:R-:W-:-:S05]  /*08e0*/  VIMNMX R5, PT, PT, R26, 0x46a00000, PT ;  /* 0x46a000001a057848 */ /* 0x000fca0003fe0100 */
[----:B------:R-:W-:-:S04]  /*08f0*/  IMAD.IADD R0, R5, 0x1, -R0 ;  /* 0x0000000105007824 */ /* 0x000fc800078e0a00 */
[----:B------:R-:W-:-:S06]  /*0900*/  VIADD R5, R0, 0x7fe00000 ;  /* 0x7fe0000000057836 */ /* 0x000fcc0000000000 */
[----:B------:R-:W-:-:S10]  /*0910*/  DMUL R20, R24, R4 ;  /* 0x0000000418147228 */ /* 0x000fd40000000000 */
[----:B------:R-:W-:-:S13]  /*0920*/  FSETP.GTU.AND P0, PT, |R21|, 1.469367938527859385e-39, PT ;  /* 0x001000001500780b */ /* 0x000fda0003f0c200 */
[----:B------:R-:W-:Y:S05]  /*0930*/  @P0 BRA `(.L_x_9) ;  /* 0x0000000000980947 */ /* 0x000fea0003800000 */
[----:B------:R-:W-:Y:S01]  /*0940*/  DFMA R6, R24, -R6, R18 ;  /* 0x800000061806722b */ /* 0x000fe20000000012 */
[----:B------:R-:W-:-:S09]  /*0950*/  IMAD.MOV.U32 R4, RZ, RZ, RZ ;  /* 0x000000ffff047224 */ /* 0x000fd200078e00ff */
[C---:B------:R-:W-:Y:S02]  /*0960*/  FSETP.NEU.AND P0, PT, R7.reuse, RZ, PT ;  /* 0x000000ff0700720b */ /* 0x040fe40003f0d000 */
[----:B------:R-:W-:-:S04]  /*0970*/  LOP3.LUT R9, R7, 0x80000000, R9, 0x48, !PT ;  /* 0x8000000007097812 */ /* 0x000fc800078e4809 */
[----:B------:R-:W-:-:S07]  /*0980*/  LOP3.LUT R5, R9, R5, RZ, 0xfc, !PT ;  /* 0x0000000509057212 */ /* 0x000fce00078efcff */
[----:B------:R-:W-:Y:S05]  /*0990*/  @!P0 BRA `(.L_x_9) ;  /* 0x0000000000808947 */ /* 0x000fea0003800000 */
[----:B------:R-:W-:Y:S01]  /*09a0*/  IMAD.MOV R7, RZ, RZ, -R0 ;  /* 0x000000ffff077224 */ /* 0x000fe200078e0a00 */
[----:B------:R-:W-:Y:S01]  /*09b0*/  DMUL.RP R4, R24, R4 ;  /* 0x0000000418047228 */ /* 0x000fe20000008000 */
[----:B------:R-:W-:-:S06]  /*09c0*/  IMAD.MOV.U32 R6, RZ, RZ, RZ ;  /* 0x000000ffff067224 */ /* 0x000fcc00078e00ff */
[----:B------:R-:W-:-:S03]  /*09d0*/  DFMA R6, R20, -R6, R24 ;  /* 0x800000061406722b */ /* 0x000fc60000000018 */
[----:B------:R-:W-:-:S03]  /*09e0*/  LOP3.LUT R9, R5, R9, RZ, 0x3c, !PT ;  /* 0x0000000905097212 */ /* 0x000fc600078e3cff */
[----:B------:R-:W-:-:S04]  /*09f0*/  IADD3 R6, PT, PT, -R0, -0x43300000, RZ ;  /* 0xbcd0000000067810 */ /* 0x000fc80007ffe1ff */
[----:B------:R-:W-:-:S04]  /*0a00*/  FSETP.NEU.AND P0, PT, |R7|, R6, PT ;  /* 0x000000060700720b */ /* 0x000fc80003f0d200 */
[----:B------:R-:W-:Y:S02]  /*0a10*/  FSEL R20, R4, R20, !P0 ;  /* 0x0000001404147208 */ /* 0x000fe40004000000 */
[----:B------:R-:W-:Y:S01]  /*0a20*/  FSEL R21, R9, R21, !P0 ;  /* 0x0000001509157208 */ /* 0x000fe20004000000 */
[----:B------:R-:W-:Y:S06]  /*0a30*/  BRA `(.L_x_9) ;  /* 0x0000000000587947 */ /* 0x000fec0003800000 */
.L_x_8:
[----:B------:R-:W-:-:S14]  /*0a40*/  DSETP.NAN.AND P0, PT, R4, R4, PT ;  /* 0x000000040400722a */ /* 0x000fdc0003f08000 */
[----:B------:R-:W-:Y:S05]  /*0a50*/  @P0 BRA `(.L_x_10) ;  /* 0x0000000000480947 */ /* 0x000fea0003800000 */
[----:B------:R-:W0:Y:S02]  /*0a60*/  LDC.64 R6, c[0x0][0x398] ;  /* 0x0000e600ff067b82 */ /* 0x000e240000000a00 */
[----:B0-----:R-:W-:-:S14]  /*0a70*/  DSETP.NAN.AND P0, PT, R6, R6, PT ;  /* 0x000000060600722a */ /* 0x001fdc0003f08000 */
[----:B------:R-:W-:Y:S05]  /*0a80*/  @P0 BRA `(.L_x_11) ;  /* 0x0000000000300947 */ /* 0x000fea0003800000 */
[----:B------:R-:W-:Y:S01]  /*0a90*/  ISETP.NE.AND P0, PT, R22, R23, PT ;  /* 0x000000171600720c */ /* 0x000fe20003f05270 */
[----:B------:R-:W-:Y:S01]  /*0aa0*/  IMAD.MOV.U32 R20, RZ, RZ, 0x0 ;  /* 0x00000000ff147424 */ /* 0x000fe200078e00ff */
[----:B------:R-:W-:-:S11]  /*0ab0*/  MOV R21, 0xfff80000 ;  /* 0xfff8000000157802 */ /* 0x000fd60000000f00 */
[----:B------:R-:W-:Y:S05]  /*0ac0*/  @!P0 BRA `(.L_x_9) ;  /* 0x0000000000348947 */ /* 0x000fea0003800000 */
[----:B------:R-:W-:Y:S02]  /*0ad0*/  ISETP.NE.AND P0, PT, R22, 0x7ff00000, PT ;  /* 0x7ff000001600780c */ /* 0x000fe40003f05270 */
[----:B------:R-:W-:Y:S02]  /*0ae0*/  LOP3.LUT R21, R5, 0x80000000, R9, 0x48, !PT ;  /* 0x8000000005157812 */ /* 0x000fe400078e4809 */
[----:B------:R-:W-:-:S13]  /*0af0*/  ISETP.EQ.OR P0, PT, R23, RZ, !P0 ;  /* 0x000000ff1700720c */ /* 0x000fda0004702670 */
[----:B------:R-:W-:Y:S01]  /*0b00*/  @P0 LOP3.LUT R0, R21, 0x7ff00000, RZ, 0xfc, !PT ;  /* 0x7ff0000015000812 */ /* 0x000fe200078efcff */
[----:B------:R-:W-:Y:S02]  /*0b10*/  @!P0 IMAD.MOV.U32 R20, RZ, RZ, RZ ;  /* 0x000000ffff148224 */ /* 0x000fe400078e00ff */
[----:B------:R-:W-:Y:S02]  /*0b20*/  @P0 IMAD.MOV.U32 R20, RZ, RZ, RZ ;  /* 0x000000ffff140224 */ /* 0x000fe400078e00ff */
[----:B------:R-:W-:Y:S01]  /*0b30*/  @P0 IMAD.MOV.U32 R21, RZ, RZ, R0 ;  /* 0x000000ffff150224 */ /* 0x000fe200078e0000 */
[----:B------:R-:W-:Y:S06]  /*0b40*/  BRA `(.L_x_9) ;  /* 0x0000000000147947 */ /* 0x000fec0003800000 */
.L_x_11:
[----:B------:R-:W-:Y:S01]  /*0b50*/  LOP3.LUT R21, R9, 0x80000, RZ, 0xfc, !PT ;  /* 0x0008000009157812 */ /* 0x000fe200078efcff */
[----:B------:R-:W-:Y:S01]  /*0b60*/  IMAD.MOV.U32 R20, RZ, RZ, R8 ;  /* 0x000000ffff147224 */ /* 0x000fe200078e0008 */
[----:B------:R-:W-:Y:S06]  /*0b70*/  BRA `(.L_x_9) ;  /* 0x0000000000087947 */ /* 0x000fec0003800000 */
.L_x_10:
[----:B------:R-:W-:Y:S01]  /*0b80*/  LOP3.LUT R21, R5, 0x80000, RZ, 0xfc, !PT ;  /* 0x0008000005157812 */ /* 0x000fe200078efcff */
[----:B------:R-:W-:-:S07]  /*0b90*/  IMAD.MOV.U32 R20, RZ, RZ, R4 ;  /* 0x000000ffff147224 */ /* 0x000fce00078e0004 */
.L_x_9:
[----:B------:R-:W-:Y:S05]  /*0ba0*/  BSYNC.RECONVERGENT B1 ;  /* 0x0000000000017941 */ /* 0x000fea0003800200 */
.L_x_7:
[----:B------:R-:W-:Y:S02]  /*0bb0*/  IMAD.MOV.U32 R4, RZ, RZ, R2 ;  /* 0x000000ffff047224 */ /* 0x000fe400078e0002 */
[----:B------:R-:W-:-:S04]  /*0bc0*/  IMAD.MOV.U32 R5, RZ, RZ, 0x0 ;  /* 0x00000000ff057424 */ /* 0x000fc800078e00ff */
[----:B------:R-:W-:Y:S05]  /*0bd0*/  RET.REL.NODEC R4 `(_Z10SDH_kernelP8atomdescP10hist_entryxdi) ;  /* 0xfffffff404087950 */ /* 0x000fea0003c3ffff */
        .weak           $__internal_1_$__cuda_sm20_dsqrt_rn_f64_mediumpath_v1
        .type           $__internal_1_$__cuda_sm20_dsqrt_rn_f64_mediumpath_v1,@function
        .size           $__internal_1_$__cuda_sm20_dsqrt_rn_f64_mediumpath_v1,(.L_x_18 - $__internal_1_$__cuda_sm20_dsqrt_rn_f64_mediumpath_v1)
$__internal_1_$__cuda_sm20_dsqrt_rn_f64_mediumpath_v1:
[----:B------:R-:W-:Y:S01]  /*0be0*/  ISETP.GE.U32.AND P0, PT, R6, -0x3400000, PT ;  /* 0xfcc000000600780c */ /* 0x000fe20003f06070 */
[----:B------:R-:W-:Y:S01]  /*0bf0*/  BSSY.RECONVERGENT B1, `(.L_x_12) ;  /* 0x0000026000017945 */ /* 0x000fe20003800200 */
[----:B------:R-:W-:Y:S01]  /*0c00*/  MOV R22, R24 ;  /* 0x0000001800167202 */ /* 0x000fe20000000f00 */
[----:B------:R-:W-:Y:S02]  /*0c10*/  IMAD.MOV.U32 R6, RZ, RZ, R20 ;  /* 0x000000ffff067224 */ /* 0x000fe400078e0014 */
[----:B------:R-:W-:-:S08]  /*0c20*/  IMAD.MOV.U32 R7, RZ, RZ, R21 ;  /* 0x000000ffff077224 */ /* 0x000fd000078e0015 */
[----:B------:R-:W-:Y:S05]  /*0c30*/  @!P0 BRA `(.L_x_13) ;  /* 0x0000000000208947 */ /* 0x000fea0003800000 */
[----:B------:R-:W-:-:S10]  /*0c40*/  DFMA.RM R6, R6, R22, R18 ;  /* 0x000000160606722b */ /* 0x000fd40000004012 */
[----:B------:R-:W-:-:S05]  /*0c50*/  IADD3 R8, P0, PT, R6, 0x1, RZ ;  /* 0x0000000106087810 */ /* 0x000fca0007f1e0ff */
[----:B------:R-:W-:-:S06]  /*0c60*/  IMAD.X R9, RZ, RZ, R7, P0 ;  /* 0x000000ffff097224 */ /* 0x000fcc00000e0607 */
[----:B------:R-:W-:-:S08]  /*0c70*/  DFMA.RP R4, -R6, R8, R4 ;  /* 0x000000080604722b */ /* 0x000fd00000008104 */
[----:B------:R-:W-:-:S06]  /*0c80*/  DSETP.GT.AND P0, PT, R4, RZ, PT ;  /* 0x000000ff0400722a */ /* 0x000fcc0003f04000 */
[----:B------:R-:W-:Y:S02]  /*0c90*/  FSEL R6, R8, R6, P0 ;  /* 0x0000000608067208 */ /* 0x000fe40000000000 */
[----:B------:R-:W-:Y:S01]  /*0ca0*/  FSEL R7, R9, R7, P0 ;  /* 0x0000000709077208 */ /* 0x000fe20000000000 */
[----:B------:R-:W-:Y:S06]  /*0cb0*/  BRA `(.L_x_14) ;  /* 0x0000000000647947 */ /* 0x000fec0003800000 */
.L_x_13:
[----:B------:R-:W-:-:S14]  /*0cc0*/  DSETP.NE.AND P0, PT, R4, RZ, PT ;  /* 0x000000ff0400722a */ /* 0x000fdc0003f05000 */
[----:B------:R-:W-:Y:S05]  /*0cd0*/  @!P0 BRA `(.L_x_15) ;  /* 0x0000000000588947 */ /* 0x000fea0003800000 */
[----:B------:R-:W-:-:S13]  /*0ce0*/  ISETP.GE.AND P0, PT, R5, RZ, PT ;  /* 0x000000ff0500720c */ /* 0x000fda0003f06270 */
[----:B------:R-:W-:Y:S02]  /*0cf0*/  @!P0 IMAD.MOV.U32 R6, RZ, RZ, 0x0 ;  /* 0x00000000ff068424 */ /* 0x000fe400078e00ff */
[----:B------:R-:W-:Y:S01]  /*0d00*/  @!P0 IMAD.MOV.U32 R7, RZ, RZ, -0x80000 ;  /* 0xfff80000ff078424 */ /* 0x000fe200078e00ff */
[----:B------:R-:W-:Y:S06]  /*0d10*/  @!P0 BRA `(.L_x_14) ;  /* 0x00000000004c8947 */ /* 0x000fec0003800000 */
[----:B------:R-:W-:-:S13]  /*0d20*/  ISETP.GT.AND P0, PT, R5, 0x7fefffff, PT ;  /* 0x7fefffff0500780c */ /* 0x000fda0003f04270 */
[----:B------:R-:W-:Y:S05]  /*0d30*/  @P0 BRA `(.L_x_15) ;  /* 0x0000000000400947 */ /* 0x000fea0003800000 */
[----:B------:R-:W-:Y:S01]  /*0d40*/  DMUL R4, R4, 8.11296384146066816958e+31 ;  /* 0x4690000004047828 */ /* 0x000fe20000000000 */
[----:B------:R-:W-:Y:S01]  /*0d50*/  IMAD.MOV.U32 R6, RZ, RZ, RZ ;  /* 0x000000ffff067224 */ /* 0x000fe200078e00ff */
[----:B------:R-:W-:Y:S01]  /*0d60*/  MOV R19, 0x3fd80000 ;  /* 0x3fd8000000137802 */ /* 0x000fe20000000f00 */
[----:B------:R-:W-:-:S03]  /*0d70*/  IMAD.MOV.U32 R18, RZ, RZ, 0x0 ;  /* 0x00000000ff127424 */ /* 0x000fc600078e00ff */
[----:B------:R-:W0:Y:S02]  /*0d80*/  MUFU.RSQ64H R7, R5 ;  /* 0x0000000500077308 */ /* 0x000e240000001c00 */
[----:B0-----:R-:W-:-:S08]  /*0d90*/  DMUL R8, R6, R6 ;  /* 0x0000000606087228 */ /* 0x001fd00000000000 */
[----:B------:R-:W-:-:S08]  /*0da0*/  DFMA R8, R4, -R8, 1 ;  /* 0x3ff000000408742b */ /* 0x000fd00000000808 */
[----:B------:R-:W-:Y:S02]  /*0db0*/  DFMA R18, R8, R18, 0.5 ;  /* 0x3fe000000812742b */ /* 0x000fe40000000012 */
[----:B------:R-:W-:-:S08]  /*0dc0*/  DMUL R8, R6, R8 ;  /* 0x0000000806087228 */ /* 0x000fd00000000000 */
[----:B------:R-:W-:-:S08]  /*0dd0*/  DFMA R8, R18, R8, R6 ;  /* 0x000000081208722b */ /* 0x000fd00000000006 */
[----:B------:R-:W-:Y:S02]  /*0de0*/  DMUL R6, R4, R8 ;  /* 0x0000000804067228 */ /* 0x000fe40000000000 */
[----:B------:R-:W-:-:S06]  /*0df0*/  VIADD R9, R9, 0xfff00000 ;  /* 0xfff0000009097836 */ /* 0x000fcc0000000000 */
[----:B------:R-:W-:-:S08]  /*0e00*/  DFMA R18, R6, -R6, R4 ;  /* 0x800000060612722b */ /* 0x000fd00000000004 */
[----:B------:R-:W-:-:S10]  /*0e10*/  DFMA R6, R8, R18, R6 ;  /* 0x000000120806722b */ /* 0x000fd40000000006 */
[----:B------:R-:W-:Y:S01]  /*0e20*/  VIADD R7, R7, 0xfcb00000 ;  /* 0xfcb0000007077836 */ /* 0x000fe20000000000 */
[----:B------:R-:W-:Y:S06]  /*0e30*/  BRA `(.L_x_14) ;  /* 0x0000000000047947 */ /* 0x000fec0003800000 */
.L_x_15:
[----:B------:R-:W-:-:S11]  /*0e40*/  DADD R6, R4, R4 ;  /* 0x0000000004067229 */ /* 0x000fd60000000004 */
.L_x_14:
[----:B------:R-:W-:Y:S05]  /*0e50*/  BSYNC.RECONVERGENT B1 ;  /* 0x0000000000017941 */ /* 0x000fea0003800200 */
.L_x_12:
[----:B------:R-:W-:Y:S02]  /*0e60*/  IMAD.MOV.U32 R4, RZ, RZ, R0 ;  /* 0x000000ffff047224 */ /* 0x000fe400078e0000 */
[----:B------:R-:W-:Y:S02]  /*0e70*/  IMAD.MOV.U32 R5, RZ, RZ, 0x0 ;  /* 0x00000000ff057424 */ /* 0x000fe400078e00ff */
[----:B------:R-:W-:Y:S02]  /*0e80*/  IMAD.MOV.U32 R8, RZ, RZ, R6 ;  /* 0x000000ffff087224 */ /* 0x000fe400078e0006 */
[----:B------:R-:W-:Y:S01]  /*0e90*/  IMAD.MOV.U32 R9, RZ, RZ, R7 ;  /* 0x000000ffff097224 */ /* 0x000fe200078e0007 */
[----:B------:R-:W-:Y:S06]  /*0ea0*/  RET.REL.NODEC R4 `(_Z10SDH_kernelP8atomdescP10hist_entryxdi) ;  /* 0xfffffff004547950 */ /* 0x000fec0003c3ffff */
.L_x_16:
[----:B------:R-:W-:-:S00]  /*0eb0*/  BRA `(.L_x_16) ;  /* 0xfffffffc00fc7947 */ /* 0x000fc0000383ffff */
[----:B------:R-:W-:-:S00]  /*0ec0*/  NOP ;  /* 0x0000000000007918 */ /* 0x000fc00000000000 */
        /* <DEDUP_REMOVED lines=11> */
.L_x_18:


//--------------------- .nv.shared.reserved.0     --------------------------
	.section	.nv.shared.reserved.0,"aw",@nobits
	.weak		__nv_reservedSMEM_offset_0_alias
	.size		__nv_reservedSMEM_offset_0_alias, 0, 64
	.other		__nv_reservedSMEM_offset_0_alias,@"STO_CUDA_RESERVED_SHARED STV_DEFAULT"
__nv_reservedSMEM_offset_0_alias:
	.zero		0
	.zero		64


//--------------------- .nv.constant0._Z10SDH_kernelP8atomdescP10hist_entryxdi --------------------------
	.section	.nv.constant0._Z10SDH_kernelP8atomdescP10hist_entryxdi,"a",@progbits
	.sectionflags	@""
	.align	4
.nv.constant0._Z10SDH_kernelP8atomdescP10hist_entryxdi:
	.zero		932


//--------------------- SYMBOLS --------------------------

	.type		.nv.reservedSmem.offset0,@object
	.size		.nv.reservedSmem.offset0,0x4
